//
// Generated by NVIDIA NVVM Compiler
//
// Compiler Build ID: CL-36424714
// Cuda compilation tools, release 13.0, V13.0.88
// Based on NVVM 20.0.0
//

.version 9.0
.target sm_100
.address_size 64

	// .globl	_Z13cuda_olamundov
.extern .func  (.param .b32 func_retval0) vprintf
(
	.param .b64 vprintf_param_0,
	.param .b64 vprintf_param_1
)
;
.global .align 1 .b8 $str[26] = {79, 108, 97, 32, 77, 117, 110, 100, 111, 32, 100, 105, 114, 101, 116, 111, 32, 100, 97, 32, 71, 80, 85, 33, 10};

.visible .entry _Z13cuda_olamundov()
{
	.reg .b32 	%r<3>;
	.reg .b64 	%rd<3>;

	mov.u64 	%rd1, $str;
	cvta.global.u64 	%rd2, %rd1;
	{ // callseq 0, 0
	.param .b64 param0;
	st.param.b64 	[param0], %rd2;
	.param .b64 param1;
	st.param.b64 	[param1], 0;
	.param .b32 retval0;
	call.uni (retval0), 
	vprintf, 
	(
	param0, 
	param1
	);
	ld.param.b32 	%r1, [retval0];
	} // callseq 0
	ret;

}


// ===== COMPILED SASS (sm_100) =====

	.target	sm_100

	.elftype	@"ET_EXEC"


//--------------------- .note.nv.tkinfo           --------------------------
	.section	.note.nv.tkinfo,"",@"SHT_NOTE"
	.sectionflags	@"SHF_NOTE_NV_TKINFO"
	.tkinfo
        /*0018*/ 	.word	0x00000002
        /*0030*/ 	.string	""
        /*0030*/ 	.string	"ptxas"
        /*0030*/ 	.string	"Cuda compilation tools, release 13.0, V13.0.88"
        /*0030*/ 	.string	"Build cuda_13.0.r13.0/compiler.36424714_0"
        /*0030*/ 	.string	"-arch sm_100 -m 64 "



//--------------------- .note.nv.cuinfo           --------------------------
	.section	.note.nv.cuinfo,"",@"SHT_NOTE"
	.sectionflags	@"SHF_NOTE_NV_CUINFO"
        /*0018*/ 	.short	0x0002
        /*001a*/ 	.short	0x0064
        /*001c*/ 	.short	0x0082
	.zero		2


//--------------------- .nv.info                  --------------------------
	.section	.nv.info,"",@"SHT_CUDA_INFO"
	.align	4


	//----- nvinfo : EIATTR_REGCOUNT
	.align		4
        /*0000*/ 	.byte	0x04, 0x2f
        /*0002*/ 	.short	(.L_2 - .L_1)
	.align		4
.L_1:
        /*0004*/ 	.word	index@(_Z13cuda_olamundov)
        /*0008*/ 	.word	0x00000018


	//----- nvinfo : EIATTR_FRAME_SIZE
	.align		4
.L_2:
        /*000c*/ 	.byte	0x04, 0x11
        /*000e*/ 	.short	(.L_4 - .L_3)
	.align		4
.L_3:
        /*0010*/ 	.word	index@(_Z13cuda_olamundov)
        /*0014*/ 	.word	0x00000000


	//----- nvinfo : EIATTR_MIN_STACK_SIZE
	.align		4
.L_4:
        /*0018*/ 	.byte	0x04, 0x12
        /*001a*/ 	.short	(.L_6 - .L_5)
	.align		4
.L_5:
        /*001c*/ 	.word	index@(_Z13cuda_olamundov)
        /*0020*/ 	.word	0x00000000
.L_6:


//--------------------- .nv.compat                --------------------------
	.section	.nv.compat,"",@"SHT_CUDA_COMPAT_INFO"
	.align	4
        /*0000*/ 	.byte	0x02, 0x09, 0x00, 0x00, 0x02, 0x02, 0x01, 0x00, 0x02, 0x05, 0x05, 0x00, 0x03, 0x07, 0x01, 0x01
        /*0010*/ 	.byte	0x02, 0x03, 0x00, 0x00, 0x02, 0x06, 0x01, 0x00, 0x04, 0x0b, 0x08, 0x00, 0x09, 0x00, 0x00, 0x00
        /*0020*/ 	.byte	0x00, 0x00, 0x00, 0x00


//--------------------- .nv.info._Z13cuda_olamundov --------------------------
	.section	.nv.info._Z13cuda_olamundov,"",@"SHT_CUDA_INFO"
	.sectionflags	@""
	.align	4


	//----- nvinfo : EIATTR_CUDA_API_VERSION
	.align		4
        /*0000*/ 	.byte	0x04, 0x37
        /*0002*/ 	.short	(.L_8 - .L_7)
.L_7:
        /*0004*/ 	.word	0x00000082


	//----- nvinfo : EIATTR_SPARSE_MMA_MASK
	.align		4
.L_8:
        /*0008*/ 	.byte	0x03, 0x50
        /*000a*/ 	.short	0x0000


	//----- nvinfo : EIATTR_MAXREG_COUNT
	.align		4
        /*000c*/ 	.byte	0x03, 0x1b
        /*000e*/ 	.short	0x00ff


	//----- nvinfo : EIATTR_EXTERNS
	.align		4
        /*0010*/ 	.byte	0x04, 0x0f
        /*0012*/ 	.short	(.L_10 - .L_9)


	//   ....[0]....
	.align		4
.L_9:
        /*0014*/ 	.word	index@(vprintf)


	//----- nvinfo : EIATTR_MERCURY_ISA_VERSION
	.align		4
.L_10:
        /*0018*/ 	.byte	0x03, 0x5f
        /*001a*/ 	.short	0x0101


	//----- nvinfo : EIATTR_VRC_CTA_INIT_COUNT
	.align		4
        /*001c*/ 	.byte	0x02, 0x4a
	.zero		1
	.zero		1


	//----- nvinfo : EIATTR_SYSCALL_OFFSETS
	.align		4
        /*0020*/ 	.byte	0x04, 0x46
        /*0022*/ 	.short	(.L_12 - .L_11)


	//   ....[0]....
.L_11:
        /*0024*/ 	.word	0x00000080


	//----- nvinfo : EIATTR_EXIT_INSTR_OFFSETS
	.align		4
.L_12:
        /*0028*/ 	.byte	0x04, 0x1c
        /*002a*/ 	.short	(.L_14 - .L_13)


	//   ....[0]....
.L_13:
        /*002c*/ 	.word	0x00000090


	//----- nvinfo : EIATTR_SW_WAR
	.align		4
.L_14:
        /*0030*/ 	.byte	0x04, 0x36
        /*0032*/ 	.short	(.L_16 - .L_15)
.L_15:
        /*0034*/ 	.word	0x00000008
.L_16:


//--------------------- .nv.callgraph             --------------------------
	.section	.nv.callgraph,"",@"SHT_CUDA_CALLGRAPH"
	.align	4
	.sectionentsize	8
	.align		4
        /*0000*/ 	.word	0x00000000
	.align		4
        /*0004*/ 	.word	0xffffffff
	.align		4
        /*0008*/ 	.word	index@(_Z13cuda_olamundov)
	.align		4
        /*000c*/ 	.word	index@(vprintf)
	.align		4
        /*0010*/ 	.word	0x00000000
	.align		4
        /*0014*/ 	.word	0xfffffffe
	.align		4
        /*0018*/ 	.word	0x00000000
	.align		4
        /*001c*/ 	.word	0xfffffffd
	.align		4
        /*0020*/ 	.word	0x00000000
	.align		4
        /*0024*/ 	.word	0xfffffffc


//--------------------- .nv.constant4             --------------------------
	.section	.nv.constant4,"a",@progbits
	.align	8
	.align		8
.nv.constant4:
        /*0000*/ 	.dword	vprintf
	.align		8
        /*0008*/ 	.dword	$str


//--------------------- .text._Z13cuda_olamundov  --------------------------
	.section	.text._Z13cuda_olamundov,"ax",@progbits
	.align	128
        .global         _Z13cuda_olamundov
        .type           _Z13cuda_olamundov,@function
        .size           _Z13cuda_olamundov,(.L_x_2 - _Z13cuda_olamundov)
        .other          _Z13cuda_olamundov,@"STO_CUDA_ENTRY STV_DEFAULT"
_Z13cuda_olamundov:
.text._Z13cuda_olamundov:
[----:B------:R-:W0:Y:S01]  /*0000*/  LDC R1, c[0x0][0x37c] ;  /* 0x0000df00ff017b82 */ /* 0x000e220000000800 */
[----:B------:R-:W-:Y:S01]  /*0010*/  MOV R0, 0x0 ;  /* 0x0000000000007802 */ /* 0x000fe20000000f00 */
[----:B------:R-:W1:Y:S01]  /*0020*/  LDCU.64 UR4, c[0x4][0x8] ;  /* 0x01000100ff0477ac */ /* 0x000e620008000a00 */
[----:B------:R-:W-:-:S05]  /*0030*/  CS2R R6, SRZ ;  /* 0x0000000000067805 */ /* 0x000fca000001ff00 */
[----:B------:R2:W3:Y:S01]  /*0040*/  LDC.64 R2, c[0x4][R0] ;  /* 0x0100000000027b82 */ /* 0x0004e20000000a00 */
[----:B-1----:R-:W-:Y:S02]  /*0050*/  IMAD.U32 R4, RZ, RZ, UR4 ;  /* 0x00000004ff047e24 */ /* 0x002fe4000f8e00ff */
[----:B--2---:R-:W-:-:S07]  /*0060*/  IMAD.U32 R5, RZ, RZ, UR5 ;  /* 0x00000005ff057e24 */ /* 0x004fce000f8e00ff */
[----:B------:R-:W-:-:S07]  /*0070*/  LEPC R20, `(.L_x_0) ;  /* 0x000000001014794e */ /* 0x000fce0000000000 */
[----:B0--3--:R-:W-:Y:S05]  /*0080*/  CALL.ABS.NOINC R2 ;  /* 0x0000000002007343 */ /* 0x009fea0003c00000 */
.L_x_0:
[----:B------:R-:W-:Y:S05]  /*0090*/  EXIT ;  /* 0x000000000000794d */ /* 0x000fea0003800000 */
.L_x_1:
[----:B------:R-:W-:-:S00]  /*00a0*/  BRA `(.L_x_1) ;  /* 0xfffffffc00fc7947 */ /* 0x000fc0000383ffff */
[----:B------:R-:W-:-:S00]  /*00b0*/  NOP ;  /* 0x0000000000007918 */ /* 0x000fc00000000000 */
        /* <DEDUP_REMOVED lines=12> */
.L_x_2:


//--------------------- .nv.global.init           --------------------------
	.section	.nv.global.init,"aw",@progbits
.nv.global.init:
	.type		$str,@object
	.size		$str,(.L_0 - $str)
$str:
        /*0000*/ 	.byte	0x4f, 0x6c, 0x61, 0x20, 0x4d, 0x75, 0x6e, 0x64, 0x6f, 0x20, 0x64, 0x69, 0x72, 0x65, 0x74, 0x6f
        /*0010*/ 	.byte	0x20, 0x64, 0x61, 0x20, 0x47, 0x50, 0x55, 0x21, 0x0a, 0x00
.L_0:


//--------------------- .nv.shared.reserved.0     --------------------------
	.section	.nv.shared.reserved.0,"aw",@nobits
	.weak		__nv_reservedSMEM_offset_0_alias
	.size		__nv_reservedSMEM_offset_0_alias, 0, 64
	.other		__nv_reservedSMEM_offset_0_alias,@"STO_CUDA_RESERVED_SHARED STV_DEFAULT"
__nv_reservedSMEM_offset_0_alias:
	.zero		0
	.zero		64


//--------------------- .nv.constant0._Z13cuda_olamundov --------------------------
	.section	.nv.constant0._Z13cuda_olamundov,"a",@progbits
	.sectionflags	@""
	.align	4
.nv.constant0._Z13cuda_olamundov:
	.zero		896


//--------------------- SYMBOLS --------------------------

	.type		.nv.reservedSmem.offset0,@object
	.size		.nv.reservedSmem.offset0,0x4
	.type		vprintf,@function
